	.headerflags	@"EF_CUDA_TEXMODE_UNIFIED EF_CUDA_64BIT_ADDRESS EF_CUDA_ACCELERATORS EF_CUDA_SM90 EF_CUDA_VIRTUAL_SM(EF_CUDA_SM90)"
	.elftype	@"ET_EXEC"


//--------------------- .nv.info                  --------------------------
	.section	.nv.info,"",@"SHT_CUDA_INFO"
	.align	4


	//----- nvinfo : EIATTR_REGCOUNT
	.align		4
        /*0000*/ 	.byte	0x04, 0x2f
        /*0002*/ 	.short	(.L_3 - .L_2)
	.align		4
.L_2:
        /*0004*/ 	.word	index@(triton_poi_fused__native_batch_norm_legit_no_training_mul_sigmoid_45)
        /*0008*/ 	.word	0x00000011


	//----- nvinfo : EIATTR_MIN_STACK_SIZE
	.align		4
.L_3:
        /*000c*/ 	.byte	0x04, 0x12
        /*000e*/ 	.short	(.L_5 - .L_4)
	.align		4
.L_4:
        /*0010*/ 	.word	index@(triton_poi_fused__native_batch_norm_legit_no_training_mul_sigmoid_45)
        /*0014*/ 	.word	0x00000000


	//----- nvinfo : EIATTR_FRAME_SIZE
	.align		4
.L_5:
        /*0018*/ 	.byte	0x04, 0x11
        /*001a*/ 	.short	(.L_7 - .L_6)
	.align		4
.L_6:
        /*001c*/ 	.word	index@(triton_poi_fused__native_batch_norm_legit_no_training_mul_sigmoid_45)
        /*0020*/ 	.word	0x00000000


	//----- nvinfo : EIATTR_MIN_STACK_SIZE
	.align		4
.L_7:
        /*0024*/ 	.byte	0x04, 0x12
        /*0026*/ 	.short	(.L_9 - .L_8)
	.align		4
.L_8:
        /*0028*/ 	.word	index@(triton_poi_fused__native_batch_norm_legit_no_training_mul_sigmoid_45)
        /*002c*/ 	.word	0x00000000
.L_9:


//--------------------- .nv.info.triton_poi_fused__native_batch_norm_legit_no_training_mul_sigmoid_45 --------------------------
	.section	.nv.info.triton_poi_fused__native_batch_norm_legit_no_training_mul_sigmoid_45,"",@"SHT_CUDA_INFO"
	.sectionflags	@""
	.align	4


	//----- nvinfo : EIATTR_CUDA_API_VERSION
	.align		4
        /*0000*/ 	.byte	0x04, 0x37
        /*0002*/ 	.short	(.L_11 - .L_10)
.L_10:
        /*0004*/ 	.word	0x0000007c


	//----- nvinfo : EIATTR_KPARAM_INFO
	.align		4
.L_11:
        /*0008*/ 	.byte	0x04, 0x17
        /*000a*/ 	.short	(.L_13 - .L_12)
.L_12:
        /*000c*/ 	.word	0x00000000
        /*0010*/ 	.short	0x0006
        /*0012*/ 	.short	0x0030
        /*0014*/ 	.byte	0x00, 0xf0, 0x11, 0x00


	//----- nvinfo : EIATTR_KPARAM_INFO
	.align		4
.L_13:
        /*0018*/ 	.byte	0x04, 0x17
        /*001a*/ 	.short	(.L_15 - .L_14)
.L_14:
        /*001c*/ 	.word	0x00000000
        /*0020*/ 	.short	0x0005
        /*0022*/ 	.short	0x0028
        /*0024*/ 	.byte	0x00, 0xf4, 0x21, 0x00


	//----- nvinfo : EIATTR_KPARAM_INFO
	.align		4
.L_15:
        /*0028*/ 	.byte	0x04, 0x17
        /*002a*/ 	.short	(.L_17 - .L_16)
.L_16:
        /*002c*/ 	.word	0x00000000
        /*0030*/ 	.short	0x0004
        /*0032*/ 	.short	0x0020
        /*0034*/ 	.byte	0x00, 0xf4, 0x21, 0x00


	//----- nvinfo : EIATTR_KPARAM_INFO
	.align		4
.L_17:
        /*0038*/ 	.byte	0x04, 0x17
        /*003a*/ 	.short	(.L_19 - .L_18)
.L_18:
        /*003c*/ 	.word	0x00000000
        /*0040*/ 	.short	0x0003
        /*0042*/ 	.short	0x0018
        /*0044*/ 	.byte	0x00, 0xf4, 0x21, 0x00


	//----- nvinfo : EIATTR_KPARAM_INFO
	.align		4
.L_19:
        /*0048*/ 	.byte	0x04, 0x17
        /*004a*/ 	.short	(.L_21 - .L_20)
.L_20:
        /*004c*/ 	.word	0x00000000
        /*0050*/ 	.short	0x0002
        /*0052*/ 	.short	0x0010
        /*0054*/ 	.byte	0x00, 0xf4, 0x21, 0x00


	//----- nvinfo : EIATTR_KPARAM_INFO
	.align		4
.L_21:
        /*0058*/ 	.byte	0x04, 0x17
        /*005a*/ 	.short	(.L_23 - .L_22)
.L_22:
        /*005c*/ 	.word	0x00000000
        /*0060*/ 	.short	0x0001
        /*0062*/ 	.short	0x0008
        /*0064*/ 	.byte	0x00, 0xf4, 0x21, 0x00


	//----- nvinfo : EIATTR_KPARAM_INFO
	.align		4
.L_23:
        /*0068*/ 	.byte	0x04, 0x17
        /*006a*/ 	.short	(.L_25 - .L_24)
.L_24:
        /*006c*/ 	.word	0x00000000
        /*0070*/ 	.short	0x0000
        /*0072*/ 	.short	0x0000
        /*0074*/ 	.byte	0x00, 0xf4, 0x21, 0x00


	//----- nvinfo : EIATTR_SPARSE_MMA_MASK
	.align		4
.L_25:
        /*0078*/ 	.byte	0x03, 0x50
        /*007a*/ 	.short	0x0000


	//----- nvinfo : EIATTR_MAXREG_COUNT
	.align		4
        /*007c*/ 	.byte	0x03, 0x1b
        /*007e*/ 	.short	0x00ff


	//----- nvinfo : EIATTR_EXIT_INSTR_OFFSETS
	.align		4
        /*0080*/ 	.byte	0x04, 0x1c
        /*0082*/ 	.short	(.L_27 - .L_26)


	//   ....[0]....
.L_26:
        /*0084*/ 	.word	0x00000520


	//----- nvinfo : EIATTR_REQNTID
	.align		4
.L_27:
        /*0088*/ 	.byte	0x04, 0x10
        /*008a*/ 	.short	(.L_29 - .L_28)
.L_28:
        /*008c*/ 	.word	0x00000080
        /*0090*/ 	.word	0x00000001
        /*0094*/ 	.word	0x00000001


	//----- nvinfo : EIATTR_CBANK_PARAM_SIZE
	.align		4
.L_29:
        /*0098*/ 	.byte	0x03, 0x19
        /*009a*/ 	.short	0x0034


	//----- nvinfo : EIATTR_PARAM_CBANK
	.align		4
        /*009c*/ 	.byte	0x04, 0x0a
        /*009e*/ 	.short	(.L_31 - .L_30)
	.align		4
.L_30:
        /*00a0*/ 	.word	index@(.nv.constant0.triton_poi_fused__native_batch_norm_legit_no_training_mul_sigmoid_45)
        /*00a4*/ 	.short	0x0210
        /*00a6*/ 	.short	0x0034


	//----- nvinfo : EIATTR_SW_WAR
	.align		4
.L_31:
        /*00a8*/ 	.byte	0x04, 0x36
        /*00aa*/ 	.short	(.L_33 - .L_32)
.L_32:
        /*00ac*/ 	.word	0x00000008
.L_33:


//--------------------- .nv.callgraph             --------------------------
	.section	.nv.callgraph,"",@"SHT_CUDA_CALLGRAPH"
	.align	4
	.sectionentsize	8
	.align		4
        /*0000*/ 	.word	0x00000000
	.align		4
        /*0004*/ 	.word	0xffffffff
	.align		4
        /*0008*/ 	.word	0x00000000
	.align		4
        /*000c*/ 	.word	0xfffffffe
	.align		4
        /*0010*/ 	.word	0x00000000
	.align		4
        /*0014*/ 	.word	0xfffffffd
	.align		4
        /*0018*/ 	.word	0x00000000
	.align		4
        /*001c*/ 	.word	0xfffffffc


//--------------------- .nv.constant4             --------------------------
	.section	.nv.constant4,"a",@progbits
	.align	8
	.align		8
.nv.constant4:
        /*0000*/ 	.dword	_$_str
	.align		8
        /*0008*/ 	.dword	_$_str_$_2


//--------------------- .text.triton_poi_fused__native_batch_norm_legit_no_training_mul_sigmoid_45 --------------------------
	.section	.text.triton_poi_fused__native_batch_norm_legit_no_training_mul_sigmoid_45,"ax",@progbits
	.align	128
        .global         triton_poi_fused__native_batch_norm_legit_no_training_mul_sigmoid_45
        .type           triton_poi_fused__native_batch_norm_legit_no_training_mul_sigmoid_45,@function
        .size           triton_poi_fused__native_batch_norm_legit_no_training_mul_sigmoid_45,(.L_x_1 - triton_poi_fused__native_batch_norm_legit_no_training_mul_sigmoid_45)
        .other          triton_poi_fused__native_batch_norm_legit_no_training_mul_sigmoid_45,@"STO_CUDA_ENTRY STV_DEFAULT"
triton_poi_fused__native_batch_norm_legit_no_training_mul_sigmoid_45:
.text.triton_poi_fused__native_batch_norm_legit_no_training_mul_sigmoid_45:
[----:B------:R-:W-:Y:S01]  /*0000*/  LDC R1, c[0x0][0x28] ;  /* 0x00000a00ff017b82 */ /* 0x000fe20000000800 */
[----:B------:R-:W1:Y:S07]  /*0010*/  S2R R0, SR_TID.X ;  /* 0x0000000000007919 */ /* 0x000e6e0000002100 */
[----:B------:R-:W2:Y:S01]  /*0020*/  LDC.64 R2, c[0x0][0x228] ;  /* 0x00008a00ff027b82 */ /* 0x000ea20000000a00 */
[----:B------:R-:W-:Y:S01]  /*0030*/  ULDC.64 UR4, c[0x0][0x208] ;  /* 0x0000820000047ab9 */ /* 0x000fe20000000a00 */
[----:B------:R-:W3:Y:S06]  /*0040*/  S2R R5, SR_CTAID.X ;  /* 0x0000000000057919 */ /* 0x000eec0000002500 */
[----:B------:R-:W4:Y:S08]  /*0050*/  LDC.64 R6, c[0x0][0x220] ;  /* 0x00008800ff067b82 */ /* 0x000f300000000a00 */
[----:B------:R-:W5:Y:S08]  /*0060*/  LDC.64 R8, c[0x0][0x230] ;  /* 0x00008c00ff087b82 */ /* 0x000f700000000a00 */
[----:B------:R-:W5:Y:S01]  /*0070*/  LDC.64 R10, c[0x0][0x238] ;  /* 0x00008e00ff0a7b82 */ /* 0x000f620000000a00 */
[----:B-1----:R-:W-:-:S04]  /*0080*/  SHF.L.U32 R0, R0, 0x1, RZ ;  /* 0x0000000100007819 */ /* 0x002fc800000006ff */
[----:B------:R-:W-:-:S04]  /*0090*/  LOP3.LUT R0, R0, 0xfe, RZ, 0xc0, !PT ;  /* 0x000000fe00007812 */ /* 0x000fc800078ec0ff */
[----:B---3--:R-:W-:-:S05]  /*00a0*/  LEA R0, R5, R0, 0x8 ;  /* 0x0000000005007211 */ /* 0x008fca00078e40ff */
[----:B------:R-:W-:-:S05]  /*00b0*/  IMAD.HI R4, R0, 0x38e38e39, RZ ;  /* 0x38e38e3900047827 */ /* 0x000fca00078e02ff */
[----:B------:R-:W-:-:S04]  /*00c0*/  SHF.R.U32.HI R5, RZ, 0x1f, R4 ;  /* 0x0000001fff057819 */ /* 0x000fc80000011604 */
[----:B------:R-:W-:-:S05]  /*00d0*/  LEA.HI.SX32 R5, R4, R5, 0x17 ;  /* 0x0000000504057211 */ /* 0x000fca00078fbaff */
[----:B------:R-:W-:Y:S02]  /*00e0*/  IMAD R13, R5, -0x900, R0 ;  /* 0xfffff700050d7824 */ /* 0x000fe400078e0200 */
[----:B------:R-:W1:Y:S02]  /*00f0*/  LDC.64 R4, c[0x0][0x218] ;  /* 0x00008600ff047b82 */ /* 0x000e640000000a00 */
[----:B--2---:R-:W-:-:S06]  /*0100*/  IMAD.WIDE R2, R13, 0x4, R2 ;  /* 0x000000040d027825 */ /* 0x004fcc00078e0202 */
[----:B------:R-:W2:Y:S01]  /*0110*/  LDG.E.EL.64 R2, desc[UR4][R2.64] ;  /* 0x0000000402027981 */ /* 0x000ea2000c2e1b00 */
[----:B----4-:R-:W-:-:S04]  /*0120*/  IMAD.WIDE R6, R13, 0x4, R6 ;  /* 0x000000040d067825 */ /* 0x010fc800078e0206 */
[C---:B-----5:R-:W-:Y:S02]  /*0130*/  IMAD.WIDE R8, R13.reuse, 0x4, R8 ;  /* 0x000000040d087825 */ /* 0x060fe400078e0208 */
[----:B------:R-:W3:Y:S02]  /*0140*/  LDG.E.EL.64 R6, desc[UR4][R6.64] ;  /* 0x0000000406067981 */ /* 0x000ee4000c2e1b00 */
[----:B0-----:R-:W-:Y:S02]  /*0150*/  IMAD.WIDE R10, R13, 0x4, R10 ;  /* 0x000000040d0a7825 */ /* 0x001fe400078e020a */
[----:B------:R-:W4:Y:S04]  /*0160*/  LDG.E.EL.64 R8, desc[UR4][R8.64] ;  /* 0x0000000408087981 */ /* 0x000f28000c2e1b00 */
[----:B------:R-:W4:Y:S01]  /*0170*/  LDG.E.EL.64 R10, desc[UR4][R10.64] ;  /* 0x000000040a0a7981 */ /* 0x000f22000c2e1b00 */
[----:B-1----:R-:W-:-:S06]  /*0180*/  IMAD.WIDE R4, R0, 0x4, R4 ;  /* 0x0000000400047825 */ /* 0x002fcc00078e0204 */
[----:B------:R-:W3:Y:S01]  /*0190*/  LDG.E.64 R4, desc[UR4][R4.64] ;  /* 0x0000000404047981 */ /* 0x000ee2000c1e1b00 */
[----:B--2---:R-:W-:Y:S01]  /*01a0*/  FADD R2, R2, 9.9999997473787516356e-06 ;  /* 0x3727c5ac02027421 */ /* 0x004fe20000000000 */
[----:B------:R-:W-:-:S03]  /*01b0*/  FADD R3, R3, 9.9999997473787516356e-06 ;  /* 0x3727c5ac03037421 */ /* 0x000fc60000000000 */
[----:B------:R-:W0:Y:S08]  /*01c0*/  MUFU.SQRT R12, R2 ;  /* 0x00000002000c7308 */ /* 0x000e300000002000 */
[----:B------:R-:W1:Y:S01]  /*01d0*/  MUFU.SQRT R13, R3 ;  /* 0x00000003000d7308 */ /* 0x000e620000002000 */
[C---:B0-----:R-:W-:Y:S02]  /*01e0*/  FSETP.GT.AND P0, PT, R12.reuse, 8.50705917302346158658e+37, PT ;  /* 0x7e8000000c00780b */ /* 0x041fe40003f04000 */
[----:B------:R-:W-:-:S02]  /*01f0*/  FSETP.GEU.AND P2, PT, R12, 1.175494350822287508e-38, PT ;  /* 0x008000000c00780b */ /* 0x000fc40003f4e000 */
[C---:B-1----:R-:W-:Y:S02]  /*0200*/  FSETP.GT.AND P1, PT, R13.reuse, 8.50705917302346158658e+37, PT ;  /* 0x7e8000000d00780b */ /* 0x042fe40003f24000 */
[----:B------:R-:W-:-:S07]  /*0210*/  FSETP.GEU.AND P3, PT, R13, 1.175494350822287508e-38, PT ;  /* 0x008000000d00780b */ /* 0x000fce0003f6e000 */
[----:B------:R-:W-:Y:S01]  /*0220*/  @P0 FMUL R12, R12, 0.25 ;  /* 0x3e8000000c0c0820 */ /* 0x000fe20000400000 */
[----:B------:R-:W-:-:S03]  /*0230*/  HFMA2.MMA R2, -RZ, RZ, 1.625, 0 ;  /* 0x3e800000ff027435 */ /* 0x000fc600000001ff */
[----:B------:R-:W-:Y:S01]  /*0240*/  @!P2 FMUL R12, R12, 16777216 ;  /* 0x4b8000000c0ca820 */ /* 0x000fe20000400000 */
[----:B------:R-:W-:-:S05]  /*0250*/  @P1 FMUL R13, R13, 0.25 ;  /* 0x3e8000000d0d1820 */ /* 0x000fca0000400000 */
[----:B------:R-:W0:Y:S01]  /*0260*/  MUFU.RCP R12, R12 ;  /* 0x0000000c000c7308 */ /* 0x000e220000001000 */
[----:B------:R-:W-:Y:S01]  /*0270*/  @!P3 FMUL R13, R13, 16777216 ;  /* 0x4b8000000d0db820 */ /* 0x000fe20000400000 */
[----:B------:R-:W-:-:S06]  /*0280*/  FSEL R3, R2, 1, P0 ;  /* 0x3f80000002037808 */ /* 0x000fcc0000000000 */
[----:B------:R-:W1:Y:S01]  /*0290*/  MUFU.RCP R13, R13 ;  /* 0x0000000d000d7308 */ /* 0x000e620000001000 */
[----:B------:R-:W-:Y:S01]  /*02a0*/  @!P2 FMUL R3, R3, 16777216 ;  /* 0x4b8000000303a820 */ /* 0x000fe20000400000 */
[----:B------:R-:W-:Y:S01]  /*02b0*/  FSEL R14, R2, 1, P1 ;  /* 0x3f800000020e7808 */ /* 0x000fe20000800000 */
[----:B---3--:R-:W-:Y:S02]  /*02c0*/  FADD R4, R4, -R6 ;  /* 0x8000000604047221 */ /* 0x008fe40000000000 */
[----:B0-----:R-:W-:Y:S02]  /*02d0*/  FMUL R3, R12, R3 ;  /* 0x000000030c037220 */ /* 0x001fe40000400000 */
[----:B------:R-:W-:Y:S01]  /*02e0*/  @!P3 FMUL R14, R14, 16777216 ;  /* 0x4b8000000e0eb820 */ /* 0x000fe20000400000 */
[----:B------:R-:W-:Y:S01]  /*02f0*/  FADD R5, R5, -R7 ;  /* 0x8000000705057221 */ /* 0x000fe20000000000 */
[----:B------:R-:W-:Y:S02]  /*0300*/  FMUL R3, R4, R3 ;  /* 0x0000000304037220 */ /* 0x000fe40000400000 */
[----:B-1----:R-:W-:-:S02]  /*0310*/  FMUL R14, R13, R14 ;  /* 0x0000000e0d0e7220 */ /* 0x002fc40000400000 */
[----:B----4-:R-:W-:Y:S02]  /*0320*/  FFMA R8, R8, R3, R10 ;  /* 0x0000000308087223 */ /* 0x010fe4000000000a */
[----:B------:R-:W-:Y:S02]  /*0330*/  FMUL R14, R5, R14 ;  /* 0x0000000e050e7220 */ /* 0x000fe40000400000 */
[----:B------:R-:W-:Y:S02]  /*0340*/  FADD R3, RZ, -R8 ;  /* 0x80000008ff037221 */ /* 0x000fe40000000000 */
[----:B------:R-:W-:Y:S02]  /*0350*/  FFMA R9, R9, R14, R11 ;  /* 0x0000000e09097223 */ /* 0x000fe4000000000b */
[----:B------:R-:W-:Y:S02]  /*0360*/  FMUL R4, R3, 1.4426950216293334961 ;  /* 0x3fb8aa3b03047820 */ /* 0x000fe40000400000 */
[----:B------:R-:W-:-:S04]  /*0370*/  FADD R3, RZ, -R9 ;  /* 0x80000009ff037221 */ /* 0x000fc80000000000 */
[----:B------:R-:W-:Y:S01]  /*0380*/  FMUL R6, R3, 1.4426950216293334961 ;  /* 0x3fb8aa3b03067820 */ /* 0x000fe20000400000 */
[----:B------:R-:W-:-:S04]  /*0390*/  FSETP.GEU.AND P0, PT, R4, -126, PT ;  /* 0xc2fc00000400780b */ /* 0x000fc80003f0e000 */
[----:B------:R-:W-:-:S09]  /*03a0*/  FSETP.GEU.AND P1, PT, R6, -126, PT ;  /* 0xc2fc00000600780b */ /* 0x000fd20003f2e000 */
[----:B------:R-:W-:-:S04]  /*03b0*/  @!P0 FMUL R4, R4, 0.5 ;  /* 0x3f00000004048820 */ /* 0x000fc80000400000 */
[----:B------:R-:W-:Y:S01]  /*03c0*/  @!P1 FMUL R6, R6, 0.5 ;  /* 0x3f00000006069820 */ /* 0x000fe20000400000 */
[----:B------:R-:W0:Y:S08]  /*03d0*/  MUFU.EX2 R3, R4 ;  /* 0x0000000400037308 */ /* 0x000e300000000800 */
[----:B------:R-:W1:Y:S01]  /*03e0*/  MUFU.EX2 R5, R6 ;  /* 0x0000000600057308 */ /* 0x000e620000000800 */
[----:B0-----:R-:W-:-:S04]  /*03f0*/  @!P0 FMUL R3, R3, R3 ;  /* 0x0000000303038220 */ /* 0x001fc80000400000 */
[----:B------:R-:W-:Y:S01]  /*0400*/  FADD R7, R3, 1 ;  /* 0x3f80000003077421 */ /* 0x000fe20000000000 */
[----:B-1----:R-:W-:-:S04]  /*0410*/  @!P1 FMUL R5, R5, R5 ;  /* 0x0000000505059220 */ /* 0x002fc80000400000 */
[----:B------:R-:W-:Y:S01]  /*0420*/  FADD R10, R5, 1 ;  /* 0x3f800000050a7421 */ /* 0x000fe20000000000 */
[----:B------:R-:W-:Y:S01]  /*0430*/  FSETP.GT.AND P0, PT, R7, 8.50705917302346158658e+37, PT ;  /* 0x7e8000000700780b */ /* 0x000fe20003f04000 */
[----:B------:R-:W0:Y:S03]  /*0440*/  LDC.64 R4, c[0x0][0x210] ;  /* 0x00008400ff047b82 */ /* 0x000e260000000a00 */
[----:B------:R-:W-:-:S09]  /*0450*/  FSETP.GT.AND P1, PT, R10, 8.50705917302346158658e+37, PT ;  /* 0x7e8000000a00780b */ /* 0x000fd20003f24000 */
[----:B------:R-:W-:-:S04]  /*0460*/  @P0 FMUL R7, R7, 0.25 ;  /* 0x3e80000007070820 */ /* 0x000fc80000400000 */
[----:B------:R-:W-:Y:S02]  /*0470*/  @P1 FMUL R10, R10, 0.25 ;  /* 0x3e8000000a0a1820 */ /* 0x000fe40000400000 */
[----:B------:R-:W1:Y:S08]  /*0480*/  MUFU.RCP R7, R7 ;  /* 0x0000000700077308 */ /* 0x000e700000001000 */
[----:B------:R-:W2:Y:S01]  /*0490*/  MUFU.RCP R10, R10 ;  /* 0x0000000a000a7308 */ /* 0x000ea20000001000 */
[----:B------:R-:W-:-:S02]  /*04a0*/  FSEL R6, R2, 1, P0 ;  /* 0x3f80000002067808 */ /* 0x000fc40000000000 */
[----:B------:R-:W-:-:S03]  /*04b0*/  FSEL R3, R2, 1, P1 ;  /* 0x3f80000002037808 */ /* 0x000fc60000800000 */
[----:B-1----:R-:W-:-:S04]  /*04c0*/  FMUL R11, R7, R6 ;  /* 0x00000006070b7220 */ /* 0x002fc80000400000 */
[----:B------:R-:W-:Y:S01]  /*04d0*/  FMUL R8, R8, R11 ;  /* 0x0000000b08087220 */ /* 0x000fe20000400000 */
[----:B--2---:R-:W-:Y:S01]  /*04e0*/  FMUL R6, R10, R3 ;  /* 0x000000030a067220 */ /* 0x004fe20000400000 */
[----:B0-----:R-:W-:-:S04]  /*04f0*/  IMAD.WIDE R2, R0, 0x4, R4 ;  /* 0x0000000400027825 */ /* 0x001fc800078e0204 */
[----:B------:R-:W-:-:S05]  /*0500*/  FMUL R9, R9, R6 ;  /* 0x0000000609097220 */ /* 0x000fca0000400000 */
[----:B------:R-:W-:Y:S01]  /*0510*/  STG.E.64 desc[UR4][R2.64], R8 ;  /* 0x0000000802007986 */ /* 0x000fe2000c101b04 */
[----:B------:R-:W-:Y:S05]  /*0520*/  EXIT ;  /* 0x000000000000794d */ /* 0x000fea0003800000 */
.L_x_0:
[----:B------:R-:W-:-:S00]  /*0530*/  BRA `(.L_x_0) ;  /* 0xfffffffc00fc7947 */ /* 0x000fc0000383ffff */
[----:B------:R-:W-:-:S00]  /*0540*/  NOP ;  /* 0x0000000000007918 */ /* 0x000fc00000000000 */
        /* <DEDUP_REMOVED lines=11> */
.L_x_1:


//--------------------- .nv.global.init           --------------------------
	.section	.nv.global.init,"aw",@progbits
.nv.global.init:
	.type		_$_str,@object
	.size		_$_str,(_$_str_$_2 - _$_str)
_$_str:
        /*0000*/ 	.byte	0x5f, 0x5f, 0x43, 0x55, 0x44, 0x41, 0x5f, 0x46, 0x54, 0x5a, 0x00
	.type		_$_str_$_2,@object
	.size		_$_str_$_2,(.L_1 - _$_str_$_2)
_$_str_$_2:
        /*000b*/ 	.byte	0x5f, 0x5f, 0x43, 0x55, 0x44, 0x41, 0x5f, 0x50, 0x52, 0x45, 0x43, 0x5f, 0x53, 0x51, 0x52, 0x54
        /*001b*/ 	.byte	0x00
.L_1:


//--------------------- .nv.constant0.triton_poi_fused__native_batch_norm_legit_no_training_mul_sigmoid_45 --------------------------
	.section	.nv.constant0.triton_poi_fused__native_batch_norm_legit_no_training_mul_sigmoid_45,"a",@progbits
	.sectionflags	@""
	.align	4
.nv.constant0.triton_poi_fused__native_batch_norm_legit_no_training_mul_sigmoid_45:
	.zero		580
